	.headerflags	@"EF_CUDA_TEXMODE_UNIFIED EF_CUDA_64BIT_ADDRESS EF_CUDA_ACCELERATORS EF_CUDA_SM90 EF_CUDA_VIRTUAL_SM(EF_CUDA_SM90)"
	.elftype	@"ET_EXEC"


//--------------------- .nv.info                  --------------------------
	.section	.nv.info,"",@"SHT_CUDA_INFO"
	.align	4


	//----- nvinfo : EIATTR_REGCOUNT
	.align		4
        /*0000*/ 	.byte	0x04, 0x2f
        /*0002*/ 	.short	(.L_3 - .L_2)
	.align		4
.L_2:
        /*0004*/ 	.word	index@(triton_poi_fused__native_batch_norm_legit_no_training_relu_22)
        /*0008*/ 	.word	0x00000011


	//----- nvinfo : EIATTR_MIN_STACK_SIZE
	.align		4
.L_3:
        /*000c*/ 	.byte	0x04, 0x12
        /*000e*/ 	.short	(.L_5 - .L_4)
	.align		4
.L_4:
        /*0010*/ 	.word	index@(triton_poi_fused__native_batch_norm_legit_no_training_relu_22)
        /*0014*/ 	.word	0x00000000


	//----- nvinfo : EIATTR_FRAME_SIZE
	.align		4
.L_5:
        /*0018*/ 	.byte	0x04, 0x11
        /*001a*/ 	.short	(.L_7 - .L_6)
	.align		4
.L_6:
        /*001c*/ 	.word	index@(triton_poi_fused__native_batch_norm_legit_no_training_relu_22)
        /*0020*/ 	.word	0x00000000


	//----- nvinfo : EIATTR_MIN_STACK_SIZE
	.align		4
.L_7:
        /*0024*/ 	.byte	0x04, 0x12
        /*0026*/ 	.short	(.L_9 - .L_8)
	.align		4
.L_8:
        /*0028*/ 	.word	index@(triton_poi_fused__native_batch_norm_legit_no_training_relu_22)
        /*002c*/ 	.word	0x00000000
.L_9:


//--------------------- .nv.info.triton_poi_fused__native_batch_norm_legit_no_training_relu_22 --------------------------
	.section	.nv.info.triton_poi_fused__native_batch_norm_legit_no_training_relu_22,"",@"SHT_CUDA_INFO"
	.sectionflags	@""
	.align	4


	//----- nvinfo : EIATTR_CUDA_API_VERSION
	.align		4
        /*0000*/ 	.byte	0x04, 0x37
        /*0002*/ 	.short	(.L_11 - .L_10)
.L_10:
        /*0004*/ 	.word	0x0000007c


	//----- nvinfo : EIATTR_KPARAM_INFO
	.align		4
.L_11:
        /*0008*/ 	.byte	0x04, 0x17
        /*000a*/ 	.short	(.L_13 - .L_12)
.L_12:
        /*000c*/ 	.word	0x00000000
        /*0010*/ 	.short	0x0006
        /*0012*/ 	.short	0x0030
        /*0014*/ 	.byte	0x00, 0xf0, 0x11, 0x00


	//----- nvinfo : EIATTR_KPARAM_INFO
	.align		4
.L_13:
        /*0018*/ 	.byte	0x04, 0x17
        /*001a*/ 	.short	(.L_15 - .L_14)
.L_14:
        /*001c*/ 	.word	0x00000000
        /*0020*/ 	.short	0x0005
        /*0022*/ 	.short	0x0028
        /*0024*/ 	.byte	0x00, 0xf4, 0x21, 0x00


	//----- nvinfo : EIATTR_KPARAM_INFO
	.align		4
.L_15:
        /*0028*/ 	.byte	0x04, 0x17
        /*002a*/ 	.short	(.L_17 - .L_16)
.L_16:
        /*002c*/ 	.word	0x00000000
        /*0030*/ 	.short	0x0004
        /*0032*/ 	.short	0x0020
        /*0034*/ 	.byte	0x00, 0xf4, 0x21, 0x00


	//----- nvinfo : EIATTR_KPARAM_INFO
	.align		4
.L_17:
        /*0038*/ 	.byte	0x04, 0x17
        /*003a*/ 	.short	(.L_19 - .L_18)
.L_18:
        /*003c*/ 	.word	0x00000000
        /*0040*/ 	.short	0x0003
        /*0042*/ 	.short	0x0018
        /*0044*/ 	.byte	0x00, 0xf4, 0x21, 0x00


	//----- nvinfo : EIATTR_KPARAM_INFO
	.align		4
.L_19:
        /*0048*/ 	.byte	0x04, 0x17
        /*004a*/ 	.short	(.L_21 - .L_20)
.L_20:
        /*004c*/ 	.word	0x00000000
        /*0050*/ 	.short	0x0002
        /*0052*/ 	.short	0x0010
        /*0054*/ 	.byte	0x00, 0xf4, 0x21, 0x00


	//----- nvinfo : EIATTR_KPARAM_INFO
	.align		4
.L_21:
        /*0058*/ 	.byte	0x04, 0x17
        /*005a*/ 	.short	(.L_23 - .L_22)
.L_22:
        /*005c*/ 	.word	0x00000000
        /*0060*/ 	.short	0x0001
        /*0062*/ 	.short	0x0008
        /*0064*/ 	.byte	0x00, 0xf4, 0x21, 0x00


	//----- nvinfo : EIATTR_KPARAM_INFO
	.align		4
.L_23:
        /*0068*/ 	.byte	0x04, 0x17
        /*006a*/ 	.short	(.L_25 - .L_24)
.L_24:
        /*006c*/ 	.word	0x00000000
        /*0070*/ 	.short	0x0000
        /*0072*/ 	.short	0x0000
        /*0074*/ 	.byte	0x00, 0xf4, 0x21, 0x00


	//----- nvinfo : EIATTR_SPARSE_MMA_MASK
	.align		4
.L_25:
        /*0078*/ 	.byte	0x03, 0x50
        /*007a*/ 	.short	0x0000


	//----- nvinfo : EIATTR_MAXREG_COUNT
	.align		4
        /*007c*/ 	.byte	0x03, 0x1b
        /*007e*/ 	.short	0x00ff


	//----- nvinfo : EIATTR_EXIT_INSTR_OFFSETS
	.align		4
        /*0080*/ 	.byte	0x04, 0x1c
        /*0082*/ 	.short	(.L_27 - .L_26)


	//   ....[0]....
.L_26:
        /*0084*/ 	.word	0x00000360


	//----- nvinfo : EIATTR_REQNTID
	.align		4
.L_27:
        /*0088*/ 	.byte	0x04, 0x10
        /*008a*/ 	.short	(.L_29 - .L_28)
.L_28:
        /*008c*/ 	.word	0x00000080
        /*0090*/ 	.word	0x00000001
        /*0094*/ 	.word	0x00000001


	//----- nvinfo : EIATTR_CBANK_PARAM_SIZE
	.align		4
.L_29:
        /*0098*/ 	.byte	0x03, 0x19
        /*009a*/ 	.short	0x0034


	//----- nvinfo : EIATTR_PARAM_CBANK
	.align		4
        /*009c*/ 	.byte	0x04, 0x0a
        /*009e*/ 	.short	(.L_31 - .L_30)
	.align		4
.L_30:
        /*00a0*/ 	.word	index@(.nv.constant0.triton_poi_fused__native_batch_norm_legit_no_training_relu_22)
        /*00a4*/ 	.short	0x0210
        /*00a6*/ 	.short	0x0034


	//----- nvinfo : EIATTR_SW_WAR
	.align		4
.L_31:
        /*00a8*/ 	.byte	0x04, 0x36
        /*00aa*/ 	.short	(.L_33 - .L_32)
.L_32:
        /*00ac*/ 	.word	0x00000008
.L_33:


//--------------------- .nv.callgraph             --------------------------
	.section	.nv.callgraph,"",@"SHT_CUDA_CALLGRAPH"
	.align	4
	.sectionentsize	8
	.align		4
        /*0000*/ 	.word	0x00000000
	.align		4
        /*0004*/ 	.word	0xffffffff
	.align		4
        /*0008*/ 	.word	0x00000000
	.align		4
        /*000c*/ 	.word	0xfffffffe
	.align		4
        /*0010*/ 	.word	0x00000000
	.align		4
        /*0014*/ 	.word	0xfffffffd
	.align		4
        /*0018*/ 	.word	0x00000000
	.align		4
        /*001c*/ 	.word	0xfffffffc


//--------------------- .nv.constant4             --------------------------
	.section	.nv.constant4,"a",@progbits
	.align	8
	.align		8
.nv.constant4:
        /*0000*/ 	.dword	_$_str
	.align		8
        /*0008*/ 	.dword	_$_str_$_2


//--------------------- .text.triton_poi_fused__native_batch_norm_legit_no_training_relu_22 --------------------------
	.section	.text.triton_poi_fused__native_batch_norm_legit_no_training_relu_22,"ax",@progbits
	.align	128
        .global         triton_poi_fused__native_batch_norm_legit_no_training_relu_22
        .type           triton_poi_fused__native_batch_norm_legit_no_training_relu_22,@function
        .size           triton_poi_fused__native_batch_norm_legit_no_training_relu_22,(.L_x_1 - triton_poi_fused__native_batch_norm_legit_no_training_relu_22)
        .other          triton_poi_fused__native_batch_norm_legit_no_training_relu_22,@"STO_CUDA_ENTRY STV_DEFAULT"
triton_poi_fused__native_batch_norm_legit_no_training_relu_22:
.text.triton_poi_fused__native_batch_norm_legit_no_training_relu_22:
[----:B------:R-:W-:Y:S01]  /*0000*/  LDC R1, c[0x0][0x28] ;  /* 0x00000a00ff017b82 */ /* 0x000fe20000000800 */
[----:B------:R-:W1:Y:S07]  /*0010*/  S2R R0, SR_TID.X ;  /* 0x0000000000007919 */ /* 0x000e6e0000002100 */
[----:B------:R-:W2:Y:S01]  /*0020*/  LDC.64 R6, c[0x0][0x220] ;  /* 0x00008800ff067b82 */ /* 0x000ea20000000a00 */
[----:B------:R-:W-:Y:S01]  /*0030*/  ULDC.64 UR4, c[0x0][0x208] ;  /* 0x0000820000047ab9 */ /* 0x000fe20000000a00 */
[----:B------:R-:W3:Y:S06]  /*0040*/  S2R R5, SR_CTAID.X ;  /* 0x0000000000057919 */ /* 0x000eec0000002500 */
[----:B------:R-:W4:Y:S08]  /*0050*/  LDC.64 R8, c[0x0][0x228] ;  /* 0x00008a00ff087b82 */ /* 0x000f300000000a00 */
[----:B------:R-:W5:Y:S01]  /*0060*/  LDC.64 R10, c[0x0][0x230] ;  /* 0x00008c00ff0a7b82 */ /* 0x000f620000000a00 */
[----:B-1----:R-:W-:-:S02]  /*0070*/  SHF.L.U32 R0, R0, 0x1, RZ ;  /* 0x0000000100007819 */ /* 0x002fc400000006ff */
[----:B---3--:R-:W-:Y:S02]  /*0080*/  SHF.R.S32.HI R3, RZ, 0x17, R5 ;  /* 0x00000017ff037819 */ /* 0x008fe40000011405 */
[----:B------:R-:W-:Y:S02]  /*0090*/  LOP3.LUT R0, R0, 0xfe, RZ, 0xc0, !PT ;  /* 0x000000fe00007812 */ /* 0x000fe400078ec0ff */
[----:B------:R-:W-:Y:S02]  /*00a0*/  SGXT R3, R3, 0x1 ;  /* 0x000000010303781a */ /* 0x000fe40000000200 */
[----:B------:R-:W-:-:S04]  /*00b0*/  LEA R0, R5, R0, 0x8 ;  /* 0x0000000005007211 */ /* 0x000fc800078e40ff */
[----:B------:R-:W-:-:S04]  /*00c0*/  LEA.HI R3, R3, R0, RZ, 0x8 ;  /* 0x0000000003037211 */ /* 0x000fc800078f40ff */
[----:B------:R-:W-:-:S05]  /*00d0*/  SHF.R.S32.HI R3, RZ, 0x8, R3 ;  /* 0x00000008ff037819 */ /* 0x000fca0000011403 */
[----:B------:R-:W-:-:S05]  /*00e0*/  IMAD.HI R2, R3, 0x66666667, RZ ;  /* 0x6666666703027827 */ /* 0x000fca00078e02ff */
[----:B------:R-:W-:-:S04]  /*00f0*/  SHF.R.U32.HI R5, RZ, 0x1f, R2 ;  /* 0x0000001fff057819 */ /* 0x000fc80000011602 */
[----:B------:R-:W-:Y:S02]  /*0100*/  LEA.HI.SX32 R2, R2, R5, 0x1d ;  /* 0x0000000502027211 */ /* 0x000fe400078feaff */
[----:B------:R-:W1:Y:S03]  /*0110*/  LDC.64 R4, c[0x0][0x218] ;  /* 0x00008600ff047b82 */ /* 0x000e660000000a00 */
[----:B------:R-:W-:-:S04]  /*0120*/  IMAD R13, R2, -0x14, R3 ;  /* 0xffffffec020d7824 */ /* 0x000fc800078e0203 */
[C---:B--2---:R-:W-:Y:S01]  /*0130*/  IMAD.WIDE R6, R13.reuse, 0x4, R6 ;  /* 0x000000040d067825 */ /* 0x044fe200078e0206 */
[----:B------:R-:W2:Y:S05]  /*0140*/  LDC.64 R2, c[0x0][0x210] ;  /* 0x00008400ff027b82 */ /* 0x000eaa0000000a00 */
[----:B------:R-:W3:Y:S01]  /*0150*/  LDG.E.EL R6, desc[UR4][R6.64] ;  /* 0x0000000406067981 */ /* 0x000ee2000c2e1900 */
[----:B----4-:R-:W-:-:S04]  /*0160*/  IMAD.WIDE R8, R13, 0x4, R8 ;  /* 0x000000040d087825 */ /* 0x010fc800078e0208 */
[C---:B-----5:R-:W-:Y:S02]  /*0170*/  IMAD.WIDE R10, R13.reuse, 0x4, R10 ;  /* 0x000000040d0a7825 */ /* 0x060fe400078e020a */
[----:B------:R-:W4:Y:S02]  /*0180*/  LDG.E.EL R8, desc[UR4][R8.64] ;  /* 0x0000000408087981 */ /* 0x000f24000c2e1900 */
[----:B-1----:R-:W-:Y:S02]  /*0190*/  IMAD.WIDE R4, R13, 0x4, R4 ;  /* 0x000000040d047825 */ /* 0x002fe400078e0204 */
[----:B------:R-:W4:Y:S04]  /*01a0*/  LDG.E.EL R11, desc[UR4][R10.64] ;  /* 0x000000040a0b7981 */ /* 0x000f28000c2e1900 */
[----:B------:R1:W5:Y:S01]  /*01b0*/  LDG.E.EL R12, desc[UR4][R4.64] ;  /* 0x00000004040c7981 */ /* 0x000362000c2e1900 */
[----:B--2---:R-:W-:-:S06]  /*01c0*/  IMAD.WIDE R2, R0, 0x4, R2 ;  /* 0x0000000400027825 */ /* 0x004fcc00078e0202 */
[----:B------:R-:W5:Y:S01]  /*01d0*/  LDG.E.64 R2, desc[UR4][R2.64] ;  /* 0x0000000402027981 */ /* 0x000f62000c1e1b00 */
[----:B------:R-:W-:Y:S01]  /*01e0*/  HFMA2.MMA R14, -RZ, RZ, 1.625, 0 ;  /* 0x3e800000ff0e7435 */ /* 0x000fe200000001ff */
[----:B-1----:R-:W1:Y:S02]  /*01f0*/  LDC.64 R4, c[0x0][0x238] ;  /* 0x00008e00ff047b82 */ /* 0x002e640000000a00 */
[----:B-1----:R-:W-:-:S04]  /*0200*/  IMAD.WIDE R4, R0, 0x4, R4 ;  /* 0x0000000400047825 */ /* 0x002fc800078e0204 */
[----:B---3--:R-:W-:-:S04]  /*0210*/  FADD R6, R6, 0.0010000000474974513054 ;  /* 0x3a83126f06067421 */ /* 0x008fc80000000000 */
[----:B------:R-:W1:Y:S02]  /*0220*/  MUFU.SQRT R7, R6 ;  /* 0x0000000600077308 */ /* 0x000e640000002000 */
[C---:B-1----:R-:W-:Y:S02]  /*0230*/  FSETP.GT.AND P0, PT, R7.reuse, 8.50705917302346158658e+37, PT ;  /* 0x7e8000000700780b */ /* 0x042fe40003f04000 */
[----:B------:R-:W-:-:S11]  /*0240*/  FSETP.GEU.AND P1, PT, R7, 1.175494350822287508e-38, PT ;  /* 0x008000000700780b */ /* 0x000fd60003f2e000 */
[----:B------:R-:W-:-:S04]  /*0250*/  @P0 FMUL R7, R7, 0.25 ;  /* 0x3e80000007070820 */ /* 0x000fc80000400000 */
[----:B------:R-:W-:-:S06]  /*0260*/  @!P1 FMUL R7, R7, 16777216 ;  /* 0x4b80000007079820 */ /* 0x000fcc0000400000 */
[----:B------:R-:W1:Y:S01]  /*0270*/  MUFU.RCP R7, R7 ;  /* 0x0000000700077308 */ /* 0x000e620000001000 */
[----:B------:R-:W-:Y:S01]  /*0280*/  FSEL R14, R14, 1, P0 ;  /* 0x3f8000000e0e7808 */ /* 0x000fe20000000000 */
[----:B-----5:R-:W-:-:S04]  /*0290*/  FADD R2, R2, -R12 ;  /* 0x8000000c02027221 */ /* 0x020fc80000000000 */
[----:B------:R-:W-:Y:S01]  /*02a0*/  @!P1 FMUL R14, R14, 16777216 ;  /* 0x4b8000000e0e9820 */ /* 0x000fe20000400000 */
[----:B------:R-:W-:-:S03]  /*02b0*/  FADD R3, R3, -R12 ;  /* 0x8000000c03037221 */ /* 0x000fc60000000000 */
[----:B-1----:R-:W-:-:S04]  /*02c0*/  FMUL R14, R7, R14 ;  /* 0x0000000e070e7220 */ /* 0x002fc80000400000 */
[-C--:B------:R-:W-:Y:S01]  /*02d0*/  FMUL R2, R2, R14.reuse ;  /* 0x0000000e02027220 */ /* 0x080fe20000400000 */
[----:B------:R-:W-:-:S03]  /*02e0*/  FMUL R14, R3, R14 ;  /* 0x0000000e030e7220 */ /* 0x000fc60000400000 */
[C-C-:B----4-:R-:W-:Y:S01]  /*02f0*/  FFMA R2, R8.reuse, R2, R11.reuse ;  /* 0x0000000208027223 */ /* 0x150fe2000000000b */
[----:B------:R-:W-:-:S04]  /*0300*/  FFMA R14, R8, R14, R11 ;  /* 0x0000000e080e7223 */ /* 0x000fc8000000000b */
[----:B------:R-:W-:Y:S02]  /*0310*/  FSETP.GEU.AND P0, PT, R2, RZ, PT ;  /* 0x000000ff0200720b */ /* 0x000fe40003f0e000 */
[----:B------:R-:W-:Y:S02]  /*0320*/  FSETP.GEU.AND P1, PT, R14, RZ, PT ;  /* 0x000000ff0e00720b */ /* 0x000fe40003f2e000 */
[----:B------:R-:W-:Y:S02]  /*0330*/  FSEL R2, R2, RZ, P0 ;  /* 0x000000ff02027208 */ /* 0x000fe40000000000 */
[----:B------:R-:W-:-:S05]  /*0340*/  FSEL R3, R14, RZ, P1 ;  /* 0x000000ff0e037208 */ /* 0x000fca0000800000 */
[----:B------:R-:W-:Y:S01]  /*0350*/  STG.E.64 desc[UR4][R4.64], R2 ;  /* 0x0000000204007986 */ /* 0x000fe2000c101b04 */
[----:B------:R-:W-:Y:S05]  /*0360*/  EXIT ;  /* 0x000000000000794d */ /* 0x000fea0003800000 */
.L_x_0:
[----:B------:R-:W-:-:S00]  /*0370*/  BRA `(.L_x_0) ;  /* 0xfffffffc00fc7947 */ /* 0x000fc0000383ffff */
[----:B------:R-:W-:-:S00]  /*0380*/  NOP ;  /* 0x0000000000007918 */ /* 0x000fc00000000000 */
[----:B------:R-:W-:-:S00]  /*0390*/  NOP ;  /* 0x0000000000007918 */ /* 0x000fc00000000000 */
[----:B------:R-:W-:-:S00]  /*03a0*/  NOP ;  /* 0x0000000000007918 */ /* 0x000fc00000000000 */
[----:B------:R-:W-:-:S00]  /*03b0*/  NOP ;  /* 0x0000000000007918 */ /* 0x000fc00000000000 */
[----:B------:R-:W-:-:S00]  /*03c0*/  NOP ;  /* 0x0000000000007918 */ /* 0x000fc00000000000 */
[----:B------:R-:W-:-:S00]  /*03d0*/  NOP ;  /* 0x0000000000007918 */ /* 0x000fc00000000000 */
[----:B------:R-:W-:-:S00]  /*03e0*/  NOP ;  /* 0x0000000000007918 */ /* 0x000fc00000000000 */
[----:B------:R-:W-:-:S00]  /*03f0*/  NOP ;  /* 0x0000000000007918 */ /* 0x000fc00000000000 */
.L_x_1:


//--------------------- .nv.global.init           --------------------------
	.section	.nv.global.init,"aw",@progbits
.nv.global.init:
	.type		_$_str,@object
	.size		_$_str,(_$_str_$_2 - _$_str)
_$_str:
        /*0000*/ 	.byte	0x5f, 0x5f, 0x43, 0x55, 0x44, 0x41, 0x5f, 0x46, 0x54, 0x5a, 0x00
	.type		_$_str_$_2,@object
	.size		_$_str_$_2,(.L_1 - _$_str_$_2)
_$_str_$_2:
        /*000b*/ 	.byte	0x5f, 0x5f, 0x43, 0x55, 0x44, 0x41, 0x5f, 0x50, 0x52, 0x45, 0x43, 0x5f, 0x53, 0x51, 0x52, 0x54
        /*001b*/ 	.byte	0x00
.L_1:


//--------------------- .nv.constant0.triton_poi_fused__native_batch_norm_legit_no_training_relu_22 --------------------------
	.section	.nv.constant0.triton_poi_fused__native_batch_norm_legit_no_training_relu_22,"a",@progbits
	.sectionflags	@""
	.align	4
.nv.constant0.triton_poi_fused__native_batch_norm_legit_no_training_relu_22:
	.zero		580
